//
// Generated by NVIDIA NVVM Compiler
//
// Compiler Build ID: CL-36424714
// Cuda compilation tools, release 13.0, V13.0.88
// Based on NVVM 20.0.0
//

.version 9.0
.target sm_100
.address_size 64

	// .globl	_Z12shape_kernelPKlPli

.visible .entry _Z12shape_kernelPKlPli(
	.param .u64 .ptr .align 1 _Z12shape_kernelPKlPli_param_0,
	.param .u64 .ptr .align 1 _Z12shape_kernelPKlPli_param_1,
	.param .u32 _Z12shape_kernelPKlPli_param_2
)
{
	.reg .pred 	%p<3>;
	.reg .b32 	%r<7>;
	.reg .b64 	%rd<9>;

	ld.param.u64 	%rd3, [_Z12shape_kernelPKlPli_param_0];
	ld.param.u64 	%rd4, [_Z12shape_kernelPKlPli_param_1];
	ld.param.u32 	%r5, [_Z12shape_kernelPKlPli_param_2];
	mov.u32 	%r6, %tid.x;
	setp.ge.s32 	%p1, %r6, %r5;
	@%p1 bra 	$L__BB0_3;
	mov.u32 	%r2, %ntid.x;
	cvta.to.global.u64 	%rd1, %rd3;
	cvta.to.global.u64 	%rd2, %rd4;
$L__BB0_2:
	mul.wide.s32 	%rd5, %r6, 8;
	add.s64 	%rd6, %rd1, %rd5;
	ld.global.nc.u64 	%rd7, [%rd6];
	add.s64 	%rd8, %rd2, %rd5;
	st.global.u64 	[%rd8], %rd7;
	add.s32 	%r6, %r6, %r2;
	setp.lt.s32 	%p2, %r6, %r5;
	@%p2 bra 	$L__BB0_2;
$L__BB0_3:
	ret;

}


// ===== COMPILED SASS (sm_100) =====

	.target	sm_100

	.elftype	@"ET_EXEC"


//--------------------- .note.nv.tkinfo           --------------------------
	.section	.note.nv.tkinfo,"",@"SHT_NOTE"
	.sectionflags	@"SHF_NOTE_NV_TKINFO"
	.tkinfo
        /*0018*/ 	.word	0x00000002
        /*0030*/ 	.string	""
        /*0030*/ 	.string	"ptxas"
        /*0030*/ 	.string	"Cuda compilation tools, release 13.0, V13.0.88"
        /*0030*/ 	.string	"Build cuda_13.0.r13.0/compiler.36424714_0"
        /*0030*/ 	.string	"-arch sm_100 -m 64 "



//--------------------- .note.nv.cuinfo           --------------------------
	.section	.note.nv.cuinfo,"",@"SHT_NOTE"
	.sectionflags	@"SHF_NOTE_NV_CUINFO"
        /*0018*/ 	.short	0x0002
        /*001a*/ 	.short	0x0064
        /*001c*/ 	.short	0x0082
	.zero		2


//--------------------- .nv.info                  --------------------------
	.section	.nv.info,"",@"SHT_CUDA_INFO"
	.align	4


	//----- nvinfo : EIATTR_REGCOUNT
	.align		4
        /*0000*/ 	.byte	0x04, 0x2f
        /*0002*/ 	.short	(.L_1 - .L_0)
	.align		4
.L_0:
        /*0004*/ 	.word	index@(_Z12shape_kernelPKlPli)
        /*0008*/ 	.word	0x0000000e


	//----- nvinfo : EIATTR_FRAME_SIZE
	.align		4
.L_1:
        /*000c*/ 	.byte	0x04, 0x11
        /*000e*/ 	.short	(.L_3 - .L_2)
	.align		4
.L_2:
        /*0010*/ 	.word	index@(_Z12shape_kernelPKlPli)
        /*0014*/ 	.word	0x00000000


	//----- nvinfo : EIATTR_MIN_STACK_SIZE
	.align		4
.L_3:
        /*0018*/ 	.byte	0x04, 0x12
        /*001a*/ 	.short	(.L_5 - .L_4)
	.align		4
.L_4:
        /*001c*/ 	.word	index@(_Z12shape_kernelPKlPli)
        /*0020*/ 	.word	0x00000000
.L_5:


//--------------------- .nv.compat                --------------------------
	.section	.nv.compat,"",@"SHT_CUDA_COMPAT_INFO"
	.align	4
        /*0000*/ 	.byte	0x02, 0x09, 0x00, 0x00, 0x02, 0x02, 0x01, 0x00, 0x02, 0x05, 0x05, 0x00, 0x03, 0x07, 0x01, 0x01
        /*0010*/ 	.byte	0x02, 0x03, 0x00, 0x00, 0x02, 0x06, 0x01, 0x00, 0x04, 0x0b, 0x08, 0x00, 0x09, 0x00, 0x00, 0x00
        /*0020*/ 	.byte	0x00, 0x00, 0x00, 0x00


//--------------------- .nv.info._Z12shape_kernelPKlPli --------------------------
	.section	.nv.info._Z12shape_kernelPKlPli,"",@"SHT_CUDA_INFO"
	.sectionflags	@""
	.align	4


	//----- nvinfo : EIATTR_CUDA_API_VERSION
	.align		4
        /*0000*/ 	.byte	0x04, 0x37
        /*0002*/ 	.short	(.L_7 - .L_6)
.L_6:
        /*0004*/ 	.word	0x00000082


	//----- nvinfo : EIATTR_KPARAM_INFO
	.align		4
.L_7:
        /*0008*/ 	.byte	0x04, 0x17
        /*000a*/ 	.short	(.L_9 - .L_8)
.L_8:
        /*000c*/ 	.word	0x00000000
        /*0010*/ 	.short	0x0002
        /*0012*/ 	.short	0x0010
        /*0014*/ 	.byte	0x00, 0xf0, 0x11, 0x00


	//----- nvinfo : EIATTR_KPARAM_INFO
	.align		4
.L_9:
        /*0018*/ 	.byte	0x04, 0x17
        /*001a*/ 	.short	(.L_11 - .L_10)
.L_10:
        /*001c*/ 	.word	0x00000000
        /*0020*/ 	.short	0x0001
        /*0022*/ 	.short	0x0008
        /*0024*/ 	.byte	0x00, 0xf5, 0x21, 0x00


	//----- nvinfo : EIATTR_KPARAM_INFO
	.align		4
.L_11:
        /*0028*/ 	.byte	0x04, 0x17
        /*002a*/ 	.short	(.L_13 - .L_12)
.L_12:
        /*002c*/ 	.word	0x00000000
        /*0030*/ 	.short	0x0000
        /*0032*/ 	.short	0x0000
        /*0034*/ 	.byte	0x00, 0xf5, 0x21, 0x00


	//----- nvinfo : EIATTR_SPARSE_MMA_MASK
	.align		4
.L_13:
        /*0038*/ 	.byte	0x03, 0x50
        /*003a*/ 	.short	0x0000


	//----- nvinfo : EIATTR_MAXREG_COUNT
	.align		4
        /*003c*/ 	.byte	0x03, 0x1b
        /*003e*/ 	.short	0x00ff


	//----- nvinfo : EIATTR_MERCURY_ISA_VERSION
	.align		4
        /*0040*/ 	.byte	0x03, 0x5f
        /*0042*/ 	.short	0x0101


	//----- nvinfo : EIATTR_VRC_CTA_INIT_COUNT
	.align		4
        /*0044*/ 	.byte	0x02, 0x4a
	.zero		1
	.zero		1


	//----- nvinfo : EIATTR_EXIT_INSTR_OFFSETS
	.align		4
        /*0048*/ 	.byte	0x04, 0x1c
        /*004a*/ 	.short	(.L_15 - .L_14)


	//   ....[0]....
.L_14:
        /*004c*/ 	.word	0x00000040


	//   ....[1]....
        /*0050*/ 	.word	0x00000100


	//----- nvinfo : EIATTR_CRS_STACK_SIZE
	.align		4
.L_15:
        /*0054*/ 	.byte	0x04, 0x1e
        /*0056*/ 	.short	(.L_17 - .L_16)
.L_16:
        /*0058*/ 	.word	0x00000000


	//----- nvinfo : EIATTR_CBANK_PARAM_SIZE
	.align		4
.L_17:
        /*005c*/ 	.byte	0x03, 0x19
        /*005e*/ 	.short	0x0014


	//----- nvinfo : EIATTR_PARAM_CBANK
	.align		4
        /*0060*/ 	.byte	0x04, 0x0a
        /*0062*/ 	.short	(.L_19 - .L_18)
	.align		4
.L_18:
        /*0064*/ 	.word	index@(.nv.constant0._Z12shape_kernelPKlPli)
        /*0068*/ 	.short	0x0380
        /*006a*/ 	.short	0x0014


	//----- nvinfo : EIATTR_SW_WAR
	.align		4
.L_19:
        /*006c*/ 	.byte	0x04, 0x36
        /*006e*/ 	.short	(.L_21 - .L_20)
.L_20:
        /*0070*/ 	.word	0x00000008
.L_21:


//--------------------- .nv.callgraph             --------------------------
	.section	.nv.callgraph,"",@"SHT_CUDA_CALLGRAPH"
	.align	4
	.sectionentsize	8
	.align		4
        /*0000*/ 	.word	0x00000000
	.align		4
        /*0004*/ 	.word	0xffffffff
	.align		4
        /*0008*/ 	.word	0x00000000
	.align		4
        /*000c*/ 	.word	0xfffffffe
	.align		4
        /*0010*/ 	.word	0x00000000
	.align		4
        /*0014*/ 	.word	0xfffffffd
	.align		4
        /*0018*/ 	.word	0x00000000
	.align		4
        /*001c*/ 	.word	0xfffffffc


//--------------------- .text._Z12shape_kernelPKlPli --------------------------
	.section	.text._Z12shape_kernelPKlPli,"ax",@progbits
	.align	128
        .global         _Z12shape_kernelPKlPli
        .type           _Z12shape_kernelPKlPli,@function
        .size           _Z12shape_kernelPKlPli,(.L_x_2 - _Z12shape_kernelPKlPli)
        .other          _Z12shape_kernelPKlPli,@"STO_CUDA_ENTRY STV_DEFAULT"
_Z12shape_kernelPKlPli:
.text._Z12shape_kernelPKlPli:
[----:B------:R-:W-:Y:S01]  /*0000*/  LDC R1, c[0x0][0x37c] ;  /* 0x0000df00ff017b82 */ /* 0x000fe20000000800 */
[----:B------:R-:W0:Y:S01]  /*0010*/  S2R R11, SR_TID.X ;  /* 0x00000000000b7919 */ /* 0x000e220000002100 */
[----:B------:R-:W0:Y:S02]  /*0020*/  LDCU UR5, c[0x0][0x390] ;  /* 0x00007200ff0577ac */ /* 0x000e240008000800 */
[----:B0-----:R-:W-:-:S13]  /*0030*/  ISETP.GE.AND P0, PT, R11, UR5, PT ;  /* 0x000000050b007c0c */ /* 0x001fda000bf06270 */
[----:B------:R-:W-:Y:S05]  /*0040*/  @P0 EXIT ;  /* 0x000000000000094d */ /* 0x000fea0003800000 */
[----:B------:R-:W0:Y:S01]  /*0050*/  LDC.64 R6, c[0x0][0x380] ;  /* 0x0000e000ff067b82 */ /* 0x000e220000000a00 */
[----:B------:R-:W1:Y:S01]  /*0060*/  LDCU UR4, c[0x0][0x360] ;  /* 0x00006c00ff0477ac */ /* 0x000e620008000800 */
[----:B------:R-:W2:Y:S06]  /*0070*/  LDCU.64 UR6, c[0x0][0x358] ;  /* 0x00006b00ff0677ac */ /* 0x000eac0008000a00 */
[----:B------:R-:W3:Y:S02]  /*0080*/  LDC.64 R8, c[0x0][0x388] ;  /* 0x0000e200ff087b82 */ /* 0x000ee40000000a00 */
.L_x_0:
[----:B0---4-:R-:W-:-:S06]  /*0090*/  IMAD.WIDE R2, R11, 0x8, R6 ;  /* 0x000000080b027825 */ /* 0x011fcc00078e0206 */
[----:B--2---:R-:W2:Y:S01]  /*00a0*/  LDG.E.64.CONSTANT R2, desc[UR6][R2.64] ;  /* 0x0000000602027981 */ /* 0x004ea2000c1e9b00 */
[C---:B---3--:R-:W-:Y:S01]  /*00b0*/  IMAD.WIDE R4, R11.reuse, 0x8, R8 ;  /* 0x000000080b047825 */ /* 0x048fe200078e0208 */
[----:B-1----:R-:W-:-:S04]  /*00c0*/  IADD3 R11, PT, PT, R11, UR4, RZ ;  /* 0x000000040b0b7c10 */ /* 0x002fc8000fffe0ff */
[----:B------:R-:W-:Y:S01]  /*00d0*/  ISETP.GE.AND P0, PT, R11, UR5, PT ;  /* 0x000000050b007c0c */ /* 0x000fe2000bf06270 */
[----:B--2---:R4:W-:-:S12]  /*00e0*/  STG.E.64 desc[UR6][R4.64], R2 ;  /* 0x0000000204007986 */ /* 0x0049d8000c101b06 */
[----:B------:R-:W-:Y:S05]  /*00f0*/  @!P0 BRA `(.L_x_0) ;  /* 0xfffffffc00e48947 */ /* 0x000fea000383ffff */
[----:B------:R-:W-:Y:S05]  /*0100*/  EXIT ;  /* 0x000000000000794d */ /* 0x000fea0003800000 */
.L_x_1:
[----:B------:R-:W-:-:S00]  /*0110*/  BRA `(.L_x_1) ;  /* 0xfffffffc00fc7947 */ /* 0x000fc0000383ffff */
[----:B------:R-:W-:-:S00]  /*0120*/  NOP ;  /* 0x0000000000007918 */ /* 0x000fc00000000000 */
        /* <DEDUP_REMOVED lines=13> */
.L_x_2:


//--------------------- .nv.shared.reserved.0     --------------------------
	.section	.nv.shared.reserved.0,"aw",@nobits
	.weak		__nv_reservedSMEM_offset_0_alias
	.size		__nv_reservedSMEM_offset_0_alias, 0, 64
	.other		__nv_reservedSMEM_offset_0_alias,@"STO_CUDA_RESERVED_SHARED STV_DEFAULT"
__nv_reservedSMEM_offset_0_alias:
	.zero		0
	.zero		64


//--------------------- .nv.constant0._Z12shape_kernelPKlPli --------------------------
	.section	.nv.constant0._Z12shape_kernelPKlPli,"a",@progbits
	.sectionflags	@""
	.align	4
.nv.constant0._Z12shape_kernelPKlPli:
	.zero		916


//--------------------- SYMBOLS --------------------------

	.type		.nv.reservedSmem.offset0,@object
	.size		.nv.reservedSmem.offset0,0x4
